//
// Generated by NVIDIA NVVM Compiler
//
// Compiler Build ID: CL-36424714
// Cuda compilation tools, release 13.0, V13.0.88
// Based on NVVM 20.0.0
//

.version 9.0
.target sm_100
.address_size 64

	// .globl	_Z13gather_kernelI6__halfEvPKT_PKliPS1_iiii

.visible .entry _Z13gather_kernelI6__halfEvPKT_PKliPS1_iiii(
	.param .u64 .ptr .align 1 _Z13gather_kernelI6__halfEvPKT_PKliPS1_iiii_param_0,
	.param .u64 .ptr .align 1 _Z13gather_kernelI6__halfEvPKT_PKliPS1_iiii_param_1,
	.param .u32 _Z13gather_kernelI6__halfEvPKT_PKliPS1_iiii_param_2,
	.param .u64 .ptr .align 1 _Z13gather_kernelI6__halfEvPKT_PKliPS1_iiii_param_3,
	.param .u32 _Z13gather_kernelI6__halfEvPKT_PKliPS1_iiii_param_4,
	.param .u32 _Z13gather_kernelI6__halfEvPKT_PKliPS1_iiii_param_5,
	.param .u32 _Z13gather_kernelI6__halfEvPKT_PKliPS1_iiii_param_6,
	.param .u32 _Z13gather_kernelI6__halfEvPKT_PKliPS1_iiii_param_7
)
{
	.reg .pred 	%p<7>;
	.reg .b16 	%rs<2>;
	.reg .b32 	%r<42>;
	.reg .b64 	%rd<13>;

	ld.param.u64 	%rd4, [_Z13gather_kernelI6__halfEvPKT_PKliPS1_iiii_param_0];
	ld.param.u64 	%rd5, [_Z13gather_kernelI6__halfEvPKT_PKliPS1_iiii_param_1];
	ld.param.u32 	%r18, [_Z13gather_kernelI6__halfEvPKT_PKliPS1_iiii_param_2];
	ld.param.u64 	%rd6, [_Z13gather_kernelI6__halfEvPKT_PKliPS1_iiii_param_3];
	ld.param.u32 	%r15, [_Z13gather_kernelI6__halfEvPKT_PKliPS1_iiii_param_4];
	ld.param.u32 	%r19, [_Z13gather_kernelI6__halfEvPKT_PKliPS1_iiii_param_5];
	ld.param.u32 	%r16, [_Z13gather_kernelI6__halfEvPKT_PKliPS1_iiii_param_6];
	ld.param.u32 	%r17, [_Z13gather_kernelI6__halfEvPKT_PKliPS1_iiii_param_7];
	mul.hi.s32 	%r20, %r15, 715827883;
	shr.u32 	%r21, %r20, 31;
	shr.s32 	%r22, %r20, 20;
	add.s32 	%r23, %r22, %r21;
	add.s32 	%r1, %r23, 2;
	mov.u32 	%r24, %ctaid.x;
	mov.u32 	%r25, %ntid.x;
	mov.u32 	%r26, %tid.x;
	mad.lo.s32 	%r2, %r24, %r25, %r26;
	mov.u32 	%r27, %ctaid.y;
	mov.u32 	%r28, %ntid.y;
	mov.u32 	%r29, %tid.y;
	mad.lo.s32 	%r30, %r27, %r28, %r29;
	setp.ge.s32 	%p1, %r2, %r19;
	mul.lo.s32 	%r31, %r17, %r18;
	setp.ge.s32 	%p2, %r30, %r31;
	or.pred  	%p3, %p1, %p2;
	@%p3 bra 	$L__BB0_5;
	mul.lo.s32 	%r40, %r1, %r30;
	setp.lt.s32 	%p4, %r15, -12582911;
	@%p4 bra 	$L__BB0_5;
	mul.lo.s32 	%r6, %r16, %r2;
	max.s32 	%r32, %r1, 1;
	neg.s32 	%r41, %r32;
	mad.lo.s32 	%r39, %r31, %r2, %r40;
	cvta.to.global.u64 	%rd1, %rd5;
	cvta.to.global.u64 	%rd2, %rd4;
	cvta.to.global.u64 	%rd3, %rd6;
$L__BB0_3:
	setp.ge.s32 	%p5, %r40, %r31;
	@%p5 bra 	$L__BB0_5;
	div.s32 	%r33, %r40, %r17;
	mul.lo.s32 	%r34, %r33, %r17;
	sub.s32 	%r35, %r40, %r34;
	mul.wide.s32 	%rd7, %r33, 8;
	add.s64 	%rd8, %rd1, %rd7;
	ld.global.u32 	%r36, [%rd8];
	add.s32 	%r37, %r6, %r36;
	mad.lo.s32 	%r38, %r37, %r17, %r35;
	mul.wide.s32 	%rd9, %r38, 2;
	add.s64 	%rd10, %rd2, %rd9;
	ld.global.u16 	%rs1, [%rd10];
	mul.wide.s32 	%rd11, %r39, 2;
	add.s64 	%rd12, %rd3, %rd11;
	st.global.u16 	[%rd12], %rs1;
	add.s32 	%r41, %r41, 1;
	setp.ne.s32 	%p6, %r41, 0;
	add.s32 	%r40, %r40, 1;
	add.s32 	%r39, %r39, 1;
	@%p6 bra 	$L__BB0_3;
$L__BB0_5:
	ret;

}
	// .globl	_Z13gather_kernelIfEvPKT_PKliPS0_iiii
.visible .entry _Z13gather_kernelIfEvPKT_PKliPS0_iiii(
	.param .u64 .ptr .align 1 _Z13gather_kernelIfEvPKT_PKliPS0_iiii_param_0,
	.param .u64 .ptr .align 1 _Z13gather_kernelIfEvPKT_PKliPS0_iiii_param_1,
	.param .u32 _Z13gather_kernelIfEvPKT_PKliPS0_iiii_param_2,
	.param .u64 .ptr .align 1 _Z13gather_kernelIfEvPKT_PKliPS0_iiii_param_3,
	.param .u32 _Z13gather_kernelIfEvPKT_PKliPS0_iiii_param_4,
	.param .u32 _Z13gather_kernelIfEvPKT_PKliPS0_iiii_param_5,
	.param .u32 _Z13gather_kernelIfEvPKT_PKliPS0_iiii_param_6,
	.param .u32 _Z13gather_kernelIfEvPKT_PKliPS0_iiii_param_7
)
{
	.reg .pred 	%p<7>;
	.reg .b32 	%r<42>;
	.reg .b32 	%f<2>;
	.reg .b64 	%rd<13>;

	ld.param.u64 	%rd4, [_Z13gather_kernelIfEvPKT_PKliPS0_iiii_param_0];
	ld.param.u64 	%rd5, [_Z13gather_kernelIfEvPKT_PKliPS0_iiii_param_1];
	ld.param.u32 	%r18, [_Z13gather_kernelIfEvPKT_PKliPS0_iiii_param_2];
	ld.param.u64 	%rd6, [_Z13gather_kernelIfEvPKT_PKliPS0_iiii_param_3];
	ld.param.u32 	%r15, [_Z13gather_kernelIfEvPKT_PKliPS0_iiii_param_4];
	ld.param.u32 	%r19, [_Z13gather_kernelIfEvPKT_PKliPS0_iiii_param_5];
	ld.param.u32 	%r16, [_Z13gather_kernelIfEvPKT_PKliPS0_iiii_param_6];
	ld.param.u32 	%r17, [_Z13gather_kernelIfEvPKT_PKliPS0_iiii_param_7];
	mul.hi.s32 	%r20, %r15, 715827883;
	shr.u32 	%r21, %r20, 31;
	shr.s32 	%r22, %r20, 20;
	add.s32 	%r23, %r22, %r21;
	add.s32 	%r1, %r23, 2;
	mov.u32 	%r24, %ctaid.x;
	mov.u32 	%r25, %ntid.x;
	mov.u32 	%r26, %tid.x;
	mad.lo.s32 	%r2, %r24, %r25, %r26;
	mov.u32 	%r27, %ctaid.y;
	mov.u32 	%r28, %ntid.y;
	mov.u32 	%r29, %tid.y;
	mad.lo.s32 	%r30, %r27, %r28, %r29;
	setp.ge.s32 	%p1, %r2, %r19;
	mul.lo.s32 	%r31, %r17, %r18;
	setp.ge.s32 	%p2, %r30, %r31;
	or.pred  	%p3, %p1, %p2;
	@%p3 bra 	$L__BB1_5;
	mul.lo.s32 	%r40, %r1, %r30;
	setp.lt.s32 	%p4, %r15, -12582911;
	@%p4 bra 	$L__BB1_5;
	mul.lo.s32 	%r6, %r16, %r2;
	max.s32 	%r32, %r1, 1;
	neg.s32 	%r41, %r32;
	mad.lo.s32 	%r39, %r31, %r2, %r40;
	cvta.to.global.u64 	%rd1, %rd5;
	cvta.to.global.u64 	%rd2, %rd4;
	cvta.to.global.u64 	%rd3, %rd6;
$L__BB1_3:
	setp.ge.s32 	%p5, %r40, %r31;
	@%p5 bra 	$L__BB1_5;
	div.s32 	%r33, %r40, %r17;
	mul.lo.s32 	%r34, %r33, %r17;
	sub.s32 	%r35, %r40, %r34;
	mul.wide.s32 	%rd7, %r33, 8;
	add.s64 	%rd8, %rd1, %rd7;
	ld.global.u32 	%r36, [%rd8];
	add.s32 	%r37, %r6, %r36;
	mad.lo.s32 	%r38, %r37, %r17, %r35;
	mul.wide.s32 	%rd9, %r38, 4;
	add.s64 	%rd10, %rd2, %rd9;
	ld.global.f32 	%f1, [%rd10];
	mul.wide.s32 	%rd11, %r39, 4;
	add.s64 	%rd12, %rd3, %rd11;
	st.global.f32 	[%rd12], %f1;
	add.s32 	%r41, %r41, 1;
	setp.ne.s32 	%p6, %r41, 0;
	add.s32 	%r40, %r40, 1;
	add.s32 	%r39, %r39, 1;
	@%p6 bra 	$L__BB1_3;
$L__BB1_5:
	ret;

}


// ===== COMPILED SASS (sm_100) =====

	.target	sm_100

	.elftype	@"ET_EXEC"


//--------------------- .note.nv.tkinfo           --------------------------
	.section	.note.nv.tkinfo,"",@"SHT_NOTE"
	.sectionflags	@"SHF_NOTE_NV_TKINFO"
	.tkinfo
        /*0018*/ 	.word	0x00000002
        /*0030*/ 	.string	""
        /*0030*/ 	.string	"ptxas"
        /*0030*/ 	.string	"Cuda compilation tools, release 13.0, V13.0.88"
        /*0030*/ 	.string	"Build cuda_13.0.r13.0/compiler.36424714_0"
        /*0030*/ 	.string	"-arch sm_100 -m 64 "



//--------------------- .note.nv.cuinfo           --------------------------
	.section	.note.nv.cuinfo,"",@"SHT_NOTE"
	.sectionflags	@"SHF_NOTE_NV_CUINFO"
        /*0018*/ 	.short	0x0002
        /*001a*/ 	.short	0x0064
        /*001c*/ 	.short	0x0082
	.zero		2


//--------------------- .nv.info                  --------------------------
	.section	.nv.info,"",@"SHT_CUDA_INFO"
	.align	4


	//----- nvinfo : EIATTR_REGCOUNT
	.align		4
        /*0000*/ 	.byte	0x04, 0x2f
        /*0002*/ 	.short	(.L_1 - .L_0)
	.align		4
.L_0:
        /*0004*/ 	.word	index@(_Z13gather_kernelI6__halfEvPKT_PKliPS1_iiii)
        /*0008*/ 	.word	0x00000016


	//----- nvinfo : EIATTR_FRAME_SIZE
	.align		4
.L_1:
        /*000c*/ 	.byte	0x04, 0x11
        /*000e*/ 	.short	(.L_3 - .L_2)
	.align		4
.L_2:
        /*0010*/ 	.word	index@(_Z13gather_kernelI6__halfEvPKT_PKliPS1_iiii)
        /*0014*/ 	.word	0x00000000


	//----- nvinfo : EIATTR_REGCOUNT
	.align		4
.L_3:
        /*0018*/ 	.byte	0x04, 0x2f
        /*001a*/ 	.short	(.L_5 - .L_4)
	.align		4
.L_4:
        /*001c*/ 	.word	index@(_Z13gather_kernelIfEvPKT_PKliPS0_iiii)
        /*0020*/ 	.word	0x00000016


	//----- nvinfo : EIATTR_FRAME_SIZE
	.align		4
.L_5:
        /*0024*/ 	.byte	0x04, 0x11
        /*0026*/ 	.short	(.L_7 - .L_6)
	.align		4
.L_6:
        /*0028*/ 	.word	index@(_Z13gather_kernelIfEvPKT_PKliPS0_iiii)
        /*002c*/ 	.word	0x00000000


	//----- nvinfo : EIATTR_MIN_STACK_SIZE
	.align		4
.L_7:
        /*0030*/ 	.byte	0x04, 0x12
        /*0032*/ 	.short	(.L_9 - .L_8)
	.align		4
.L_8:
        /*0034*/ 	.word	index@(_Z13gather_kernelIfEvPKT_PKliPS0_iiii)
        /*0038*/ 	.word	0x00000000


	//----- nvinfo : EIATTR_MIN_STACK_SIZE
	.align		4
.L_9:
        /*003c*/ 	.byte	0x04, 0x12
        /*003e*/ 	.short	(.L_11 - .L_10)
	.align		4
.L_10:
        /*0040*/ 	.word	index@(_Z13gather_kernelI6__halfEvPKT_PKliPS1_iiii)
        /*0044*/ 	.word	0x00000000
.L_11:


//--------------------- .nv.compat                --------------------------
	.section	.nv.compat,"",@"SHT_CUDA_COMPAT_INFO"
	.align	4
        /*0000*/ 	.byte	0x02, 0x09, 0x00, 0x00, 0x02, 0x02, 0x01, 0x00, 0x02, 0x05, 0x05, 0x00, 0x03, 0x07, 0x01, 0x01
        /*0010*/ 	.byte	0x02, 0x03, 0x00, 0x00, 0x02, 0x06, 0x01, 0x00, 0x04, 0x0b, 0x08, 0x00, 0x09, 0x00, 0x00, 0x00
        /*0020*/ 	.byte	0x00, 0x00, 0x00, 0x00


//--------------------- .nv.info._Z13gather_kernelIfEvPKT_PKliPS0_iiii --------------------------
	.section	.nv.info._Z13gather_kernelIfEvPKT_PKliPS0_iiii,"",@"SHT_CUDA_INFO"
	.sectionflags	@""
	.align	4


	//----- nvinfo : EIATTR_CUDA_API_VERSION
	.align		4
        /*0000*/ 	.byte	0x04, 0x37
        /*0002*/ 	.short	(.L_13 - .L_12)
.L_12:
        /*0004*/ 	.word	0x00000082


	//----- nvinfo : EIATTR_KPARAM_INFO
	.align		4
.L_13:
        /*0008*/ 	.byte	0x04, 0x17
        /*000a*/ 	.short	(.L_15 - .L_14)
.L_14:
        /*000c*/ 	.word	0x00000000
        /*0010*/ 	.short	0x0007
        /*0012*/ 	.short	0x002c
        /*0014*/ 	.byte	0x00, 0xf0, 0x11, 0x00


	//----- nvinfo : EIATTR_KPARAM_INFO
	.align		4
.L_15:
        /*0018*/ 	.byte	0x04, 0x17
        /*001a*/ 	.short	(.L_17 - .L_16)
.L_16:
        /*001c*/ 	.word	0x00000000
        /*0020*/ 	.short	0x0006
        /*0022*/ 	.short	0x0028
        /*0024*/ 	.byte	0x00, 0xf0, 0x11, 0x00


	//----- nvinfo : EIATTR_KPARAM_INFO
	.align		4
.L_17:
        /*0028*/ 	.byte	0x04, 0x17
        /*002a*/ 	.short	(.L_19 - .L_18)
.L_18:
        /*002c*/ 	.word	0x00000000
        /*0030*/ 	.short	0x0005
        /*0032*/ 	.short	0x0024
        /*0034*/ 	.byte	0x00, 0xf0, 0x11, 0x00


	//----- nvinfo : EIATTR_KPARAM_INFO
	.align		4
.L_19:
        /*0038*/ 	.byte	0x04, 0x17
        /*003a*/ 	.short	(.L_21 - .L_20)
.L_20:
        /*003c*/ 	.word	0x00000000
        /*0040*/ 	.short	0x0004
        /*0042*/ 	.short	0x0020
        /*0044*/ 	.byte	0x00, 0xf0, 0x11, 0x00


	//----- nvinfo : EIATTR_KPARAM_INFO
	.align		4
.L_21:
        /*0048*/ 	.byte	0x04, 0x17
        /*004a*/ 	.short	(.L_23 - .L_22)
.L_22:
        /*004c*/ 	.word	0x00000000
        /*0050*/ 	.short	0x0003
        /*0052*/ 	.short	0x0018
        /*0054*/ 	.byte	0x00, 0xf5, 0x21, 0x00


	//----- nvinfo : EIATTR_KPARAM_INFO
	.align		4
.L_23:
        /*0058*/ 	.byte	0x04, 0x17
        /*005a*/ 	.short	(.L_25 - .L_24)
.L_24:
        /*005c*/ 	.word	0x00000000
        /*0060*/ 	.short	0x0002
        /*0062*/ 	.short	0x0010
        /*0064*/ 	.byte	0x00, 0xf0, 0x11, 0x00


	//----- nvinfo : EIATTR_KPARAM_INFO
	.align		4
.L_25:
        /*0068*/ 	.byte	0x04, 0x17
        /*006a*/ 	.short	(.L_27 - .L_26)
.L_26:
        /*006c*/ 	.word	0x00000000
        /*0070*/ 	.short	0x0001
        /*0072*/ 	.short	0x0008
        /*0074*/ 	.byte	0x00, 0xf5, 0x21, 0x00


	//----- nvinfo : EIATTR_KPARAM_INFO
	.align		4
.L_27:
        /*0078*/ 	.byte	0x04, 0x17
        /*007a*/ 	.short	(.L_29 - .L_28)
.L_28:
        /*007c*/ 	.word	0x00000000
        /*0080*/ 	.short	0x0000
        /*0082*/ 	.short	0x0000
        /*0084*/ 	.byte	0x00, 0xf5, 0x21, 0x00


	//----- nvinfo : EIATTR_SPARSE_MMA_MASK
	.align		4
.L_29:
        /*0088*/ 	.byte	0x03, 0x50
        /*008a*/ 	.short	0x0000


	//----- nvinfo : EIATTR_MAXREG_COUNT
	.align		4
        /*008c*/ 	.byte	0x03, 0x1b
        /*008e*/ 	.short	0x00ff


	//----- nvinfo : EIATTR_MERCURY_ISA_VERSION
	.align		4
        /*0090*/ 	.byte	0x03, 0x5f
        /*0092*/ 	.short	0x0101


	//----- nvinfo : EIATTR_VRC_CTA_INIT_COUNT
	.align		4
        /*0094*/ 	.byte	0x02, 0x4a
	.zero		1
	.zero		1


	//----- nvinfo : EIATTR_EXIT_INSTR_OFFSETS
	.align		4
        /*0098*/ 	.byte	0x04, 0x1c
        /*009a*/ 	.short	(.L_31 - .L_30)


	//   ....[0]....
.L_30:
        /*009c*/ 	.word	0x000000f0


	//   ....[1]....
        /*00a0*/ 	.word	0x00000130


	//   ....[2]....
        /*00a4*/ 	.word	0x00000230


	//   ....[3]....
        /*00a8*/ 	.word	0x000004a0


	//----- nvinfo : EIATTR_CBANK_PARAM_SIZE
	.align		4
.L_31:
        /*00ac*/ 	.byte	0x03, 0x19
        /*00ae*/ 	.short	0x0030


	//----- nvinfo : EIATTR_PARAM_CBANK
	.align		4
        /*00b0*/ 	.byte	0x04, 0x0a
        /*00b2*/ 	.short	(.L_33 - .L_32)
	.align		4
.L_32:
        /*00b4*/ 	.word	index@(.nv.constant0._Z13gather_kernelIfEvPKT_PKliPS0_iiii)
        /*00b8*/ 	.short	0x0380
        /*00ba*/ 	.short	0x0030


	//----- nvinfo : EIATTR_SW_WAR
	.align		4
.L_33:
        /*00bc*/ 	.byte	0x04, 0x36
        /*00be*/ 	.short	(.L_35 - .L_34)
.L_34:
        /*00c0*/ 	.word	0x00000008
.L_35:


//--------------------- .nv.info._Z13gather_kernelI6__halfEvPKT_PKliPS1_iiii --------------------------
	.section	.nv.info._Z13gather_kernelI6__halfEvPKT_PKliPS1_iiii,"",@"SHT_CUDA_INFO"
	.sectionflags	@""
	.align	4


	//----- nvinfo : EIATTR_CUDA_API_VERSION
	.align		4
        /*0000*/ 	.byte	0x04, 0x37
        /*0002*/ 	.short	(.L_37 - .L_36)
.L_36:
        /*0004*/ 	.word	0x00000082


	//----- nvinfo : EIATTR_KPARAM_INFO
	.align		4
.L_37:
        /*0008*/ 	.byte	0x04, 0x17
        /*000a*/ 	.short	(.L_39 - .L_38)
.L_38:
        /*000c*/ 	.word	0x00000000
        /*0010*/ 	.short	0x0007
        /*0012*/ 	.short	0x002c
        /*0014*/ 	.byte	0x00, 0xf0, 0x11, 0x00


	//----- nvinfo : EIATTR_KPARAM_INFO
	.align		4
.L_39:
        /*0018*/ 	.byte	0x04, 0x17
        /*001a*/ 	.short	(.L_41 - .L_40)
.L_40:
        /*001c*/ 	.word	0x00000000
        /*0020*/ 	.short	0x0006
        /*0022*/ 	.short	0x0028
        /*0024*/ 	.byte	0x00, 0xf0, 0x11, 0x00


	//----- nvinfo : EIATTR_KPARAM_INFO
	.align		4
.L_41:
        /*0028*/ 	.byte	0x04, 0x17
        /*002a*/ 	.short	(.L_43 - .L_42)
.L_42:
        /*002c*/ 	.word	0x00000000
        /*0030*/ 	.short	0x0005
        /*0032*/ 	.short	0x0024
        /*0034*/ 	.byte	0x00, 0xf0, 0x11, 0x00


	//----- nvinfo : EIATTR_KPARAM_INFO
	.align		4
.L_43:
        /*0038*/ 	.byte	0x04, 0x17
        /*003a*/ 	.short	(.L_45 - .L_44)
.L_44:
        /*003c*/ 	.word	0x00000000
        /*0040*/ 	.short	0x0004
        /*0042*/ 	.short	0x0020
        /*0044*/ 	.byte	0x00, 0xf0, 0x11, 0x00


	//----- nvinfo : EIATTR_KPARAM_INFO
	.align		4
.L_45:
        /*0048*/ 	.byte	0x04, 0x17
        /*004a*/ 	.short	(.L_47 - .L_46)
.L_46:
        /*004c*/ 	.word	0x00000000
        /*0050*/ 	.short	0x0003
        /*0052*/ 	.short	0x0018
        /*0054*/ 	.byte	0x00, 0xf5, 0x21, 0x00


	//----- nvinfo : EIATTR_KPARAM_INFO
	.align		4
.L_47:
        /*0058*/ 	.byte	0x04, 0x17
        /*005a*/ 	.short	(.L_49 - .L_48)
.L_48:
        /*005c*/ 	.word	0x00000000
        /*0060*/ 	.short	0x0002
        /*0062*/ 	.short	0x0010
        /*0064*/ 	.byte	0x00, 0xf0, 0x11, 0x00


	//----- nvinfo : EIATTR_KPARAM_INFO
	.align		4
.L_49:
        /*0068*/ 	.byte	0x04, 0x17
        /*006a*/ 	.short	(.L_51 - .L_50)
.L_50:
        /*006c*/ 	.word	0x00000000
        /*0070*/ 	.short	0x0001
        /*0072*/ 	.short	0x0008
        /*0074*/ 	.byte	0x00, 0xf5, 0x21, 0x00


	//----- nvinfo : EIATTR_KPARAM_INFO
	.align		4
.L_51:
        /*0078*/ 	.byte	0x04, 0x17
        /*007a*/ 	.short	(.L_53 - .L_52)
.L_52:
        /*007c*/ 	.word	0x00000000
        /*0080*/ 	.short	0x0000
        /*0082*/ 	.short	0x0000
        /*0084*/ 	.byte	0x00, 0xf5, 0x21, 0x00


	//----- nvinfo : EIATTR_SPARSE_MMA_MASK
	.align		4
.L_53:
        /*0088*/ 	.byte	0x03, 0x50
        /*008a*/ 	.short	0x0000


	//----- nvinfo : EIATTR_MAXREG_COUNT
	.align		4
        /*008c*/ 	.byte	0x03, 0x1b
        /*008e*/ 	.short	0x00ff


	//----- nvinfo : EIATTR_MERCURY_ISA_VERSION
	.align		4
        /*0090*/ 	.byte	0x03, 0x5f
        /*0092*/ 	.short	0x0101


	//----- nvinfo : EIATTR_VRC_CTA_INIT_COUNT
	.align		4
        /*0094*/ 	.byte	0x02, 0x4a
	.zero		1
	.zero		1


	//----- nvinfo : EIATTR_EXIT_INSTR_OFFSETS
	.align		4
        /*0098*/ 	.byte	0x04, 0x1c
        /*009a*/ 	.short	(.L_55 - .L_54)


	//   ....[0]....
.L_54:
        /*009c*/ 	.word	0x000000f0


	//   ....[1]....
        /*00a0*/ 	.word	0x00000130


	//   ....[2]....
        /*00a4*/ 	.word	0x00000230


	//   ....[3]....
        /*00a8*/ 	.word	0x000004a0


	//----- nvinfo : EIATTR_CBANK_PARAM_SIZE
	.align		4
.L_55:
        /*00ac*/ 	.byte	0x03, 0x19
        /*00ae*/ 	.short	0x0030


	//----- nvinfo : EIATTR_PARAM_CBANK
	.align		4
        /*00b0*/ 	.byte	0x04, 0x0a
        /*00b2*/ 	.short	(.L_57 - .L_56)
	.align		4
.L_56:
        /*00b4*/ 	.word	index@(.nv.constant0._Z13gather_kernelI6__halfEvPKT_PKliPS1_iiii)
        /*00b8*/ 	.short	0x0380
        /*00ba*/ 	.short	0x0030


	//----- nvinfo : EIATTR_SW_WAR
	.align		4
.L_57:
        /*00bc*/ 	.byte	0x04, 0x36
        /*00be*/ 	.short	(.L_59 - .L_58)
.L_58:
        /*00c0*/ 	.word	0x00000008
.L_59:


//--------------------- .nv.callgraph             --------------------------
	.section	.nv.callgraph,"",@"SHT_CUDA_CALLGRAPH"
	.align	4
	.sectionentsize	8
	.align		4
        /*0000*/ 	.word	0x00000000
	.align		4
        /*0004*/ 	.word	0xffffffff
	.align		4
        /*0008*/ 	.word	0x00000000
	.align		4
        /*000c*/ 	.word	0xfffffffe
	.align		4
        /*0010*/ 	.word	0x00000000
	.align		4
        /*0014*/ 	.word	0xfffffffd
	.align		4
        /*0018*/ 	.word	0x00000000
	.align		4
        /*001c*/ 	.word	0xfffffffc


//--------------------- .text._Z13gather_kernelIfEvPKT_PKliPS0_iiii --------------------------
	.section	.text._Z13gather_kernelIfEvPKT_PKliPS0_iiii,"ax",@progbits
	.align	128
        .global         _Z13gather_kernelIfEvPKT_PKliPS0_iiii
        .type           _Z13gather_kernelIfEvPKT_PKliPS0_iiii,@function
        .size           _Z13gather_kernelIfEvPKT_PKliPS0_iiii,(.L_x_4 - _Z13gather_kernelIfEvPKT_PKliPS0_iiii)
        .other          _Z13gather_kernelIfEvPKT_PKliPS0_iiii,@"STO_CUDA_ENTRY STV_DEFAULT"
_Z13gather_kernelIfEvPKT_PKliPS0_iiii:
.text._Z13gather_kernelIfEvPKT_PKliPS0_iiii:
[----:B------:R-:W-:Y:S01]  /*0000*/  LDC R1, c[0x0][0x37c] ;  /* 0x0000df00ff017b82 */ /* 0x000fe20000000800 */
[----:B------:R-:W0:Y:S07]  /*0010*/  S2R R2, SR_TID.Y ;  /* 0x0000000000027919 */ /* 0x000e2e0000002200 */
[----:B------:R-:W1:Y:S01]  /*0020*/  LDC R0, c[0x0][0x360] ;  /* 0x0000d800ff007b82 */ /* 0x000e620000000800 */
[----:B------:R-:W2:Y:S01]  /*0030*/  LDCU UR8, c[0x0][0x3ac] ;  /* 0x00007580ff0877ac */ /* 0x000ea20008000800 */
[----:B------:R-:W1:Y:S01]  /*0040*/  S2R R3, SR_TID.X ;  /* 0x0000000000037919 */ /* 0x000e620000002100 */
[----:B------:R-:W2:Y:S05]  /*0050*/  LDCU UR4, c[0x0][0x390] ;  /* 0x00007200ff0477ac */ /* 0x000eaa0008000800 */
[----:B------:R-:W0:Y:S08]  /*0060*/  S2UR UR6, SR_CTAID.Y ;  /* 0x00000000000679c3 */ /* 0x000e300000002600 */
[----:B------:R-:W0:Y:S01]  /*0070*/  LDC R11, c[0x0][0x364] ;  /* 0x0000d900ff0b7b82 */ /* 0x000e220000000800 */
[----:B--2---:R-:W-:-:S07]  /*0080*/  UIMAD UR4, UR8, UR4, URZ ;  /* 0x00000004080472a4 */ /* 0x004fce000f8e02ff */
[----:B------:R-:W1:Y:S08]  /*0090*/  S2UR UR5, SR_CTAID.X ;  /* 0x00000000000579c3 */ /* 0x000e700000002500 */
[----:B------:R-:W2:Y:S01]  /*00a0*/  LDC.64 R4, c[0x0][0x3a0] ;  /* 0x0000e800ff047b82 */ /* 0x000ea20000000a00 */
[----:B0-----:R-:W-:-:S05]  /*00b0*/  IMAD R11, R11, UR6, R2 ;  /* 0x000000060b0b7c24 */ /* 0x001fca000f8e0202 */
[----:B------:R-:W-:Y:S01]  /*00c0*/  ISETP.GE.AND P0, PT, R11, UR4, PT ;  /* 0x000000040b007c0c */ /* 0x000fe2000bf06270 */
[----:B-1----:R-:W-:-:S05]  /*00d0*/  IMAD R0, R0, UR5, R3 ;  /* 0x0000000500007c24 */ /* 0x002fca000f8e0203 */
[----:B--2---:R-:W-:-:S13]  /*00e0*/  ISETP.GE.OR P0, PT, R0, R5, P0 ;  /* 0x000000050000720c */ /* 0x004fda0000706670 */
[----:B------:R-:W-:Y:S05]  /*00f0*/  @P0 EXIT ;  /* 0x000000000000094d */ /* 0x000fea0003800000 */
[C---:B------:R-:W-:Y:S01]  /*0100*/  ISETP.GE.AND P0, PT, R4.reuse, -0xbfffff, PT ;  /* 0xff4000010400780c */ /* 0x040fe20003f06270 */
[----:B------:R-:W-:-:S05]  /*0110*/  IMAD.HI R9, R4, 0x2aaaaaab, RZ ;  /* 0x2aaaaaab04097827 */ /* 0x000fca00078e02ff */
[----:B------:R-:W-:-:S07]  /*0120*/  SHF.R.U32.HI R10, RZ, 0x1f, R9 ;  /* 0x0000001fff0a7819 */ /* 0x000fce0000011609 */
[----:B------:R-:W-:Y:S05]  /*0130*/  @!P0 EXIT ;  /* 0x000000000000894d */ /* 0x000fea0003800000 */
[----:B------:R-:W0:Y:S01]  /*0140*/  LDC R8, c[0x0][0x3ac] ;  /* 0x0000eb00ff087b82 */ /* 0x000e220000000800 */
[----:B------:R-:W-:Y:S01]  /*0150*/  LEA.HI.SX32 R10, R9, R10, 0xc ;  /* 0x0000000a090a7211 */ /* 0x000fe200078f62ff */
[----:B------:R-:W1:Y:S01]  /*0160*/  LDCU.64 UR6, c[0x0][0x358] ;  /* 0x00006b00ff0677ac */ /* 0x000e620008000a00 */
[----:B------:R-:W-:-:S03]  /*0170*/  ISETP.NE.AND P0, PT, RZ, UR8, PT ;  /* 0x00000008ff007c0c */ /* 0x000fc6000bf05270 */
[----:B------:R-:W-:Y:S01]  /*0180*/  VIADD R10, R10, 0x2 ;  /* 0x000000020a0a7836 */ /* 0x000fe20000000000 */
[----:B------:R-:W2:Y:S01]  /*0190*/  LDCU UR5, c[0x0][0x3a8] ;  /* 0x00007500ff0577ac */ /* 0x000ea20008000800 */
[----:B------:R-:W3:Y:S02]  /*01a0*/  LDC.64 R2, c[0x0][0x398] ;  /* 0x0000e600ff027b82 */ /* 0x000ee40000000a00 */
[C---:B------:R-:W-:Y:S01]  /*01b0*/  IMAD R9, R10.reuse, R11, RZ ;  /* 0x0000000b0a097224 */ /* 0x040fe200078e02ff */
[----:B------:R-:W-:Y:S02]  /*01c0*/  VIMNMX R12, PT, PT, R10, 0x1, !PT ;  /* 0x000000010a0c7848 */ /* 0x000fe40007fe0100 */
[----:B------:R-:W-:Y:S01]  /*01d0*/  LOP3.LUT R10, RZ, UR8, RZ, 0x33, !PT ;  /* 0x00000008ff0a7c12 */ /* 0x000fe2000f8e33ff */
[----:B------:R-:W-:Y:S01]  /*01e0*/  IMAD R11, R0, UR4, R9 ;  /* 0x00000004000b7c24 */ /* 0x000fe2000f8e0209 */
[----:B------:R-:W-:Y:S01]  /*01f0*/  IADD3 R12, PT, PT, -R12, RZ, RZ ;  /* 0x000000ff0c0c7210 */ /* 0x000fe20007ffe1ff */
[----:B------:R-:W4:Y:S08]  /*0200*/  LDC.64 R4, c[0x0][0x380] ;  /* 0x0000e000ff047b82 */ /* 0x000f300000000a00 */
[----:B-1----:R-:W0:Y:S02]  /*0210*/  LDC.64 R6, c[0x0][0x388] ;  /* 0x0000e200ff067b82 */ /* 0x002e240000000a00 */
.L_x_0:
[----:B------:R-:W-:-:S13]  /*0220*/  ISETP.GE.AND P1, PT, R9, UR4, PT ;  /* 0x0000000409007c0c */ /* 0x000fda000bf26270 */
[----:B-12---:R-:W-:Y:S05]  /*0230*/  @P1 EXIT ;  /* 0x000000000000194d */ /* 0x006fea0003800000 */
[----:B0-----:R-:W-:Y:S02]  /*0240*/  IABS R16, R8 ;  /* 0x0000000800107213 */ /* 0x001fe40000000000 */
[----:B------:R-:W-:Y:S02]  /*0250*/  IABS R18, R9 ;  /* 0x0000000900127213 */ /* 0x000fe40000000000 */
[----:B------:R-:W0:Y:S08]  /*0260*/  I2F.RP R13, R16 ;  /* 0x00000010000d7306 */ /* 0x000e300000209400 */
[----:B0-----:R-:W0:Y:S02]  /*0270*/  MUFU.RCP R13, R13 ;  /* 0x0000000d000d7308 */ /* 0x001e240000001000 */
[----:B0-----:R-:W-:-:S06]  /*0280*/  VIADD R14, R13, 0xffffffe ;  /* 0x0ffffffe0d0e7836 */ /* 0x001fcc0000000000 */
[----:B------:R0:W1:Y:S02]  /*0290*/  F2I.FTZ.U32.TRUNC.NTZ R15, R14 ;  /* 0x0000000e000f7305 */ /* 0x000064000021f000 */
[----:B0-----:R-:W-:Y:S01]  /*02a0*/  IMAD.MOV.U32 R14, RZ, RZ, RZ ;  /* 0x000000ffff0e7224 */ /* 0x001fe200078e00ff */
[----:B-1----:R-:W-:-:S05]  /*02b0*/  IADD3 R17, PT, PT, RZ, -R15, RZ ;  /* 0x8000000fff117210 */ /* 0x002fca0007ffe0ff */
[----:B------:R-:W-:-:S04]  /*02c0*/  IMAD R17, R17, R16, RZ ;  /* 0x0000001011117224 */ /* 0x000fc800078e02ff */
[----:B------:R-:W-:Y:S01]  /*02d0*/  IMAD.HI.U32 R15, R15, R17, R14 ;  /* 0x000000110f0f7227 */ /* 0x000fe200078e000e */
[----:B------:R-:W-:-:S05]  /*02e0*/  MOV R17, R18 ;  /* 0x0000001200117202 */ /* 0x000fca0000000f00 */
[----:B------:R-:W-:-:S04]  /*02f0*/  IMAD.HI.U32 R15, R15, R17, RZ ;  /* 0x000000110f0f7227 */ /* 0x000fc800078e00ff */
[----:B------:R-:W-:-:S04]  /*0300*/  IMAD.MOV R13, RZ, RZ, -R15 ;  /* 0x000000ffff0d7224 */ /* 0x000fc800078e0a0f */
[----:B------:R-:W-:-:S05]  /*0310*/  IMAD R13, R16, R13, R17 ;  /* 0x0000000d100d7224 */ /* 0x000fca00078e0211 */
[----:B------:R-:W-:-:S13]  /*0320*/  ISETP.GT.U32.AND P2, PT, R16, R13, PT ;  /* 0x0000000d1000720c */ /* 0x000fda0003f44070 */
[----:B------:R-:W-:Y:S01]  /*0330*/  @!P2 IADD3 R13, PT, PT, R13, -R16, RZ ;  /* 0x800000100d0da210 */ /* 0x000fe20007ffe0ff */
[----:B------:R-:W-:-:S03]  /*0340*/  @!P2 VIADD R15, R15, 0x1 ;  /* 0x000000010f0fa836 */ /* 0x000fc60000000000 */
[----:B------:R-:W-:Y:S02]  /*0350*/  ISETP.GE.U32.AND P1, PT, R13, R16, PT ;  /* 0x000000100d00720c */ /* 0x000fe40003f26070 */
[----:B------:R-:W-:-:S04]  /*0360*/  LOP3.LUT R13, R9, R8, RZ, 0x3c, !PT ;  /* 0x00000008090d7212 */ /* 0x000fc800078e3cff */
[----:B------:R-:W-:-:S07]  /*0370*/  ISETP.GE.AND P3, PT, R13, RZ, PT ;  /* 0x000000ff0d00720c */ /* 0x000fce0003f66270 */
[----:B------:R-:W-:-:S06]  /*0380*/  @P1 IADD3 R15, PT, PT, R15, 0x1, RZ ;  /* 0x000000010f0f1810 */ /* 0x000fcc0007ffe0ff */
[----:B------:R-:W-:-:S05]  /*0390*/  @!P3 IMAD.MOV R15, RZ, RZ, -R15 ;  /* 0x000000ffff0fb224 */ /* 0x000fca00078e0a0f */
[----:B------:R-:W-:-:S05]  /*03a0*/  SEL R13, R10, R15, !P0 ;  /* 0x0000000f0a0d7207 */ /* 0x000fca0004000000 */
[----:B------:R-:W-:-:S06]  /*03b0*/  IMAD.WIDE R14, R13, 0x8, R6 ;  /* 0x000000080d0e7825 */ /* 0x000fcc00078e0206 */
[----:B------:R-:W2:Y:S01]  /*03c0*/  LDG.E R15, desc[UR6][R14.64] ;  /* 0x000000060e0f7981 */ /* 0x000ea2000c1e1900 */
[----:B------:R-:W-:-:S05]  /*03d0*/  IADD3 R13, PT, PT, -R13, RZ, RZ ;  /* 0x000000ff0d0d7210 */ /* 0x000fca0007ffe1ff */
[----:B------:R-:W-:Y:S02]  /*03e0*/  IMAD R13, R8, R13, R9 ;  /* 0x0000000d080d7224 */ /* 0x000fe400078e0209 */
[----:B--2---:R-:W-:-:S04]  /*03f0*/  IMAD R16, R0, UR5, R15 ;  /* 0x0000000500107c24 */ /* 0x004fc8000f8e020f */
[----:B------:R-:W-:-:S04]  /*0400*/  IMAD R13, R16, R8, R13 ;  /* 0x00000008100d7224 */ /* 0x000fc800078e020d */
[----:B----4-:R-:W-:-:S06]  /*0410*/  IMAD.WIDE R16, R13, 0x4, R4 ;  /* 0x000000040d107825 */ /* 0x010fcc00078e0204 */
[----:B------:R-:W2:Y:S01]  /*0420*/  LDG.E R17, desc[UR6][R16.64] ;  /* 0x0000000610117981 */ /* 0x000ea2000c1e1900 */
[C---:B---3--:R-:W-:Y:S01]  /*0430*/  IMAD.WIDE R18, R11.reuse, 0x4, R2 ;  /* 0x000000040b127825 */ /* 0x048fe200078e0202 */
[----:B------:R-:W-:-:S03]  /*0440*/  IADD3 R11, PT, PT, R11, 0x1, RZ ;  /* 0x000000010b0b7810 */ /* 0x000fc60007ffe0ff */
[----:B------:R-:W-:Y:S02]  /*0450*/  VIADD R12, R12, 0x1 ;  /* 0x000000010c0c7836 */ /* 0x000fe40000000000 */
[----:B------:R-:W-:-:S03]  /*0460*/  VIADD R9, R9, 0x1 ;  /* 0x0000000109097836 */ /* 0x000fc60000000000 */
[----:B------:R-:W-:Y:S01]  /*0470*/  ISETP.NE.AND P1, PT, R12, RZ, PT ;  /* 0x000000ff0c00720c */ /* 0x000fe20003f25270 */
[----:B--2---:R1:W-:-:S12]  /*0480*/  STG.E desc[UR6][R18.64], R17 ;  /* 0x0000001112007986 */ /* 0x0043d8000c101906 */
[----:B------:R-:W-:Y:S05]  /*0490*/  @P1 BRA `(.L_x_0) ;  /* 0xfffffffc00601947 */ /* 0x000fea000383ffff */
[----:B------:R-:W-:Y:S05]  /*04a0*/  EXIT ;  /* 0x000000000000794d */ /* 0x000fea0003800000 */
.L_x_1:
[----:B------:R-:W-:-:S00]  /*04b0*/  BRA `(.L_x_1) ;  /* 0xfffffffc00fc7947 */ /* 0x000fc0000383ffff */
[----:B------:R-:W-:-:S00]  /*04c0*/  NOP ;  /* 0x0000000000007918 */ /* 0x000fc00000000000 */
        /* <DEDUP_REMOVED lines=11> */
.L_x_4:


//--------------------- .text._Z13gather_kernelI6__halfEvPKT_PKliPS1_iiii --------------------------
	.section	.text._Z13gather_kernelI6__halfEvPKT_PKliPS1_iiii,"ax",@progbits
	.align	128
        .global         _Z13gather_kernelI6__halfEvPKT_PKliPS1_iiii
        .type           _Z13gather_kernelI6__halfEvPKT_PKliPS1_iiii,@function
        .size           _Z13gather_kernelI6__halfEvPKT_PKliPS1_iiii,(.L_x_5 - _Z13gather_kernelI6__halfEvPKT_PKliPS1_iiii)
        .other          _Z13gather_kernelI6__halfEvPKT_PKliPS1_iiii,@"STO_CUDA_ENTRY STV_DEFAULT"
_Z13gather_kernelI6__halfEvPKT_PKliPS1_iiii:
.text._Z13gather_kernelI6__halfEvPKT_PKliPS1_iiii:
        /* <DEDUP_REMOVED lines=34> */
.L_x_2:
        /* <DEDUP_REMOVED lines=32> */
[----:B------:R-:W2:Y:S01]  /*0420*/  LDG.E.U16 R17, desc[UR6][R16.64] ;  /* 0x0000000610117981 */ /* 0x000ea2000c1e1500 */
[C---:B---3--:R-:W-:Y:S01]  /*0430*/  IMAD.WIDE R18, R11.reuse, 0x2, R2 ;  /* 0x000000020b127825 */ /* 0x048fe200078e0202 */
[----:B------:R-:W-:-:S03]  /*0440*/  IADD3 R11, PT, PT, R11, 0x1, RZ ;  /* 0x000000010b0b7810 */ /* 0x000fc60007ffe0ff */
[----:B------:R-:W-:Y:S02]  /*0450*/  VIADD R12, R12, 0x1 ;  /* 0x000000010c0c7836 */ /* 0x000fe40000000000 */
[----:B------:R-:W-:-:S03]  /*0460*/  VIADD R9, R9, 0x1 ;  /* 0x0000000109097836 */ /* 0x000fc60000000000 */
[----:B------:R-:W-:Y:S01]  /*0470*/  ISETP.NE.AND P1, PT, R12, RZ, PT ;  /* 0x000000ff0c00720c */ /* 0x000fe20003f25270 */
[----:B--2---:R1:W-:-:S12]  /*0480*/  STG.E.U16 desc[UR6][R18.64], R17 ;  /* 0x0000001112007986 */ /* 0x0043d8000c101506 */
[----:B------:R-:W-:Y:S05]  /*0490*/  @P1 BRA `(.L_x_2) ;  /* 0xfffffffc00601947 */ /* 0x000fea000383ffff */
[----:B------:R-:W-:Y:S05]  /*04a0*/  EXIT ;  /* 0x000000000000794d */ /* 0x000fea0003800000 */
.L_x_3:
        /* <DEDUP_REMOVED lines=13> */
.L_x_5:


//--------------------- .nv.shared.reserved.0     --------------------------
	.section	.nv.shared.reserved.0,"aw",@nobits
	.weak		__nv_reservedSMEM_offset_0_alias
	.size		__nv_reservedSMEM_offset_0_alias, 0, 64
	.other		__nv_reservedSMEM_offset_0_alias,@"STO_CUDA_RESERVED_SHARED STV_DEFAULT"
__nv_reservedSMEM_offset_0_alias:
	.zero		0
	.zero		64


//--------------------- .nv.constant0._Z13gather_kernelIfEvPKT_PKliPS0_iiii --------------------------
	.section	.nv.constant0._Z13gather_kernelIfEvPKT_PKliPS0_iiii,"a",@progbits
	.sectionflags	@""
	.align	4
.nv.constant0._Z13gather_kernelIfEvPKT_PKliPS0_iiii:
	.zero		944


//--------------------- .nv.constant0._Z13gather_kernelI6__halfEvPKT_PKliPS1_iiii --------------------------
	.section	.nv.constant0._Z13gather_kernelI6__halfEvPKT_PKliPS1_iiii,"a",@progbits
	.sectionflags	@""
	.align	4
.nv.constant0._Z13gather_kernelI6__halfEvPKT_PKliPS1_iiii:
	.zero		944


//--------------------- SYMBOLS --------------------------

	.type		.nv.reservedSmem.offset0,@object
	.size		.nv.reservedSmem.offset0,0x4
